	.headerflags	@"EF_CUDA_TEXMODE_UNIFIED EF_CUDA_64BIT_ADDRESS EF_CUDA_ACCELERATORS EF_CUDA_SM90 EF_CUDA_VIRTUAL_SM(EF_CUDA_SM90)"
	.elftype	@"ET_EXEC"


//--------------------- .nv.info                  --------------------------
	.section	.nv.info,"",@"SHT_CUDA_INFO"
	.align	4


	//----- nvinfo : EIATTR_REGCOUNT
	.align		4
        /*0000*/ 	.byte	0x04, 0x2f
        /*0002*/ 	.short	(.L_3 - .L_2)
	.align		4
.L_2:
        /*0004*/ 	.word	index@(triton_poi_fused__native_batch_norm_legit_no_training_hardtanh_2)
        /*0008*/ 	.word	0x00000020


	//----- nvinfo : EIATTR_MIN_STACK_SIZE
	.align		4
.L_3:
        /*000c*/ 	.byte	0x04, 0x12
        /*000e*/ 	.short	(.L_5 - .L_4)
	.align		4
.L_4:
        /*0010*/ 	.word	index@(triton_poi_fused__native_batch_norm_legit_no_training_hardtanh_2)
        /*0014*/ 	.word	0x00000000


	//----- nvinfo : EIATTR_FRAME_SIZE
	.align		4
.L_5:
        /*0018*/ 	.byte	0x04, 0x11
        /*001a*/ 	.short	(.L_7 - .L_6)
	.align		4
.L_6:
        /*001c*/ 	.word	index@(triton_poi_fused__native_batch_norm_legit_no_training_hardtanh_2)
        /*0020*/ 	.word	0x00000000


	//----- nvinfo : EIATTR_MIN_STACK_SIZE
	.align		4
.L_7:
        /*0024*/ 	.byte	0x04, 0x12
        /*0026*/ 	.short	(.L_9 - .L_8)
	.align		4
.L_8:
        /*0028*/ 	.word	index@(triton_poi_fused__native_batch_norm_legit_no_training_hardtanh_2)
        /*002c*/ 	.word	0x00000000
.L_9:


//--------------------- .nv.info.triton_poi_fused__native_batch_norm_legit_no_training_hardtanh_2 --------------------------
	.section	.nv.info.triton_poi_fused__native_batch_norm_legit_no_training_hardtanh_2,"",@"SHT_CUDA_INFO"
	.sectionflags	@""
	.align	4


	//----- nvinfo : EIATTR_CUDA_API_VERSION
	.align		4
        /*0000*/ 	.byte	0x04, 0x37
        /*0002*/ 	.short	(.L_11 - .L_10)
.L_10:
        /*0004*/ 	.word	0x0000007c


	//----- nvinfo : EIATTR_KPARAM_INFO
	.align		4
.L_11:
        /*0008*/ 	.byte	0x04, 0x17
        /*000a*/ 	.short	(.L_13 - .L_12)
.L_12:
        /*000c*/ 	.word	0x00000000
        /*0010*/ 	.short	0x0006
        /*0012*/ 	.short	0x0030
        /*0014*/ 	.byte	0x00, 0xf0, 0x11, 0x00


	//----- nvinfo : EIATTR_KPARAM_INFO
	.align		4
.L_13:
        /*0018*/ 	.byte	0x04, 0x17
        /*001a*/ 	.short	(.L_15 - .L_14)
.L_14:
        /*001c*/ 	.word	0x00000000
        /*0020*/ 	.short	0x0005
        /*0022*/ 	.short	0x0028
        /*0024*/ 	.byte	0x00, 0xf4, 0x21, 0x00


	//----- nvinfo : EIATTR_KPARAM_INFO
	.align		4
.L_15:
        /*0028*/ 	.byte	0x04, 0x17
        /*002a*/ 	.short	(.L_17 - .L_16)
.L_16:
        /*002c*/ 	.word	0x00000000
        /*0030*/ 	.short	0x0004
        /*0032*/ 	.short	0x0020
        /*0034*/ 	.byte	0x00, 0xf4, 0x21, 0x00


	//----- nvinfo : EIATTR_KPARAM_INFO
	.align		4
.L_17:
        /*0038*/ 	.byte	0x04, 0x17
        /*003a*/ 	.short	(.L_19 - .L_18)
.L_18:
        /*003c*/ 	.word	0x00000000
        /*0040*/ 	.short	0x0003
        /*0042*/ 	.short	0x0018
        /*0044*/ 	.byte	0x00, 0xf4, 0x21, 0x00


	//----- nvinfo : EIATTR_KPARAM_INFO
	.align		4
.L_19:
        /*0048*/ 	.byte	0x04, 0x17
        /*004a*/ 	.short	(.L_21 - .L_20)
.L_20:
        /*004c*/ 	.word	0x00000000
        /*0050*/ 	.short	0x0002
        /*0052*/ 	.short	0x0010
        /*0054*/ 	.byte	0x00, 0xf4, 0x21, 0x00


	//----- nvinfo : EIATTR_KPARAM_INFO
	.align		4
.L_21:
        /*0058*/ 	.byte	0x04, 0x17
        /*005a*/ 	.short	(.L_23 - .L_22)
.L_22:
        /*005c*/ 	.word	0x00000000
        /*0060*/ 	.short	0x0001
        /*0062*/ 	.short	0x0008
        /*0064*/ 	.byte	0x00, 0xf4, 0x21, 0x00


	//----- nvinfo : EIATTR_KPARAM_INFO
	.align		4
.L_23:
        /*0068*/ 	.byte	0x04, 0x17
        /*006a*/ 	.short	(.L_25 - .L_24)
.L_24:
        /*006c*/ 	.word	0x00000000
        /*0070*/ 	.short	0x0000
        /*0072*/ 	.short	0x0000
        /*0074*/ 	.byte	0x00, 0xf4, 0x21, 0x00


	//----- nvinfo : EIATTR_SPARSE_MMA_MASK
	.align		4
.L_25:
        /*0078*/ 	.byte	0x03, 0x50
        /*007a*/ 	.short	0x0000


	//----- nvinfo : EIATTR_MAXREG_COUNT
	.align		4
        /*007c*/ 	.byte	0x03, 0x1b
        /*007e*/ 	.short	0x00ff


	//----- nvinfo : EIATTR_EXIT_INSTR_OFFSETS
	.align		4
        /*0080*/ 	.byte	0x04, 0x1c
        /*0082*/ 	.short	(.L_27 - .L_26)


	//   ....[0]....
.L_26:
        /*0084*/ 	.word	0x00000890


	//----- nvinfo : EIATTR_REQNTID
	.align		4
.L_27:
        /*0088*/ 	.byte	0x04, 0x10
        /*008a*/ 	.short	(.L_29 - .L_28)
.L_28:
        /*008c*/ 	.word	0x00000080
        /*0090*/ 	.word	0x00000001
        /*0094*/ 	.word	0x00000001


	//----- nvinfo : EIATTR_CBANK_PARAM_SIZE
	.align		4
.L_29:
        /*0098*/ 	.byte	0x03, 0x19
        /*009a*/ 	.short	0x0034


	//----- nvinfo : EIATTR_PARAM_CBANK
	.align		4
        /*009c*/ 	.byte	0x04, 0x0a
        /*009e*/ 	.short	(.L_31 - .L_30)
	.align		4
.L_30:
        /*00a0*/ 	.word	index@(.nv.constant0.triton_poi_fused__native_batch_norm_legit_no_training_hardtanh_2)
        /*00a4*/ 	.short	0x0210
        /*00a6*/ 	.short	0x0034


	//----- nvinfo : EIATTR_SW_WAR
	.align		4
.L_31:
        /*00a8*/ 	.byte	0x04, 0x36
        /*00aa*/ 	.short	(.L_33 - .L_32)
.L_32:
        /*00ac*/ 	.word	0x00000008
.L_33:


//--------------------- .nv.callgraph             --------------------------
	.section	.nv.callgraph,"",@"SHT_CUDA_CALLGRAPH"
	.align	4
	.sectionentsize	8
	.align		4
        /*0000*/ 	.word	0x00000000
	.align		4
        /*0004*/ 	.word	0xffffffff
	.align		4
        /*0008*/ 	.word	0x00000000
	.align		4
        /*000c*/ 	.word	0xfffffffe
	.align		4
        /*0010*/ 	.word	0x00000000
	.align		4
        /*0014*/ 	.word	0xfffffffd
	.align		4
        /*0018*/ 	.word	0x00000000
	.align		4
        /*001c*/ 	.word	0xfffffffc


//--------------------- .nv.constant4             --------------------------
	.section	.nv.constant4,"a",@progbits
	.align	8
	.align		8
.nv.constant4:
        /*0000*/ 	.dword	_$_str
	.align		8
        /*0008*/ 	.dword	_$_str_$_2


//--------------------- .text.triton_poi_fused__native_batch_norm_legit_no_training_hardtanh_2 --------------------------
	.section	.text.triton_poi_fused__native_batch_norm_legit_no_training_hardtanh_2,"ax",@progbits
	.align	128
        .global         triton_poi_fused__native_batch_norm_legit_no_training_hardtanh_2
        .type           triton_poi_fused__native_batch_norm_legit_no_training_hardtanh_2,@function
        .size           triton_poi_fused__native_batch_norm_legit_no_training_hardtanh_2,(.L_x_1 - triton_poi_fused__native_batch_norm_legit_no_training_hardtanh_2)
        .other          triton_poi_fused__native_batch_norm_legit_no_training_hardtanh_2,@"STO_CUDA_ENTRY STV_DEFAULT"
triton_poi_fused__native_batch_norm_legit_no_training_hardtanh_2:
.text.triton_poi_fused__native_batch_norm_legit_no_training_hardtanh_2:
[----:B------:R-:W-:Y:S01]  /*0000*/  LDC R1, c[0x0][0x28] ;  /* 0x00000a00ff017b82 */ /* 0x000fe20000000800 */
[----:B------:R-:W1:Y:S07]  /*0010*/  S2R R0, SR_TID.X ;  /* 0x0000000000007919 */ /* 0x000e6e0000002100 */
[----:B------:R-:W2:Y:S01]  /*0020*/  LDC.64 R4, c[0x0][0x220] ;  /* 0x00008800ff047b82 */ /* 0x000ea20000000a00 */
[----:B------:R-:W-:Y:S01]  /*0030*/  ULDC.64 UR4, c[0x0][0x208] ;  /* 0x0000820000047ab9 */ /* 0x000fe20000000a00 */
[----:B------:R-:W3:Y:S06]  /*0040*/  S2R R7, SR_CTAID.X ;  /* 0x0000000000077919 */ /* 0x000eec0000002500 */
[----:B------:R-:W4:Y:S08]  /*0050*/  LDC.64 R16, c[0x0][0x218] ;  /* 0x00008600ff107b82 */ /* 0x000f300000000a00 */
[----:B------:R-:W5:Y:S08]  /*0060*/  LDC.64 R22, c[0x0][0x210] ;  /* 0x00008400ff167b82 */ /* 0x000f700000000a00 */
[----:B------:R-:W5:Y:S01]  /*0070*/  LDC.64 R20, c[0x0][0x228] ;  /* 0x00008a00ff147b82 */ /* 0x000f620000000a00 */
[----:B-1----:R-:W-:-:S07]  /*0080*/  IMAD.SHL.U32 R0, R0, 0x4, RZ ;  /* 0x0000000400007824 */ /* 0x002fce00078e00ff */
[----:B------:R-:W1:Y:S01]  /*0090*/  LDC.64 R24, c[0x0][0x230] ;  /* 0x00008c00ff187b82 */ /* 0x000e620000000a00 */
[----:B---3--:R-:W-:Y:S02]  /*00a0*/  SHF.R.S32.HI R3, RZ, 0x15, R7 ;  /* 0x00000015ff037819 */ /* 0x008fe40000011407 */
[----:B------:R-:W-:Y:S02]  /*00b0*/  LOP3.LUT R0, R0, 0x1fc, RZ, 0xc0, !PT ;  /* 0x000001fc00007812 */ /* 0x000fe400078ec0ff */
[----:B------:R-:W-:-:S03]  /*00c0*/  SGXT R3, R3, 0x1 ;  /* 0x000000010303781a */ /* 0x000fc60000000200 */
[----:B------:R-:W-:-:S05]  /*00d0*/  IMAD R0, R7, 0x400, R0 ;  /* 0x0000040007007824 */ /* 0x000fca00078e0200 */
[----:B------:R-:W-:-:S04]  /*00e0*/  LEA.HI R3, R3, R0, RZ, 0x5 ;  /* 0x0000000003037211 */ /* 0x000fc800078f28ff */
[----:B------:R-:W-:-:S05]  /*00f0*/  LOP3.LUT R3, R3, 0xffffffe0, RZ, 0xc0, !PT ;  /* 0xffffffe003037812 */ /* 0x000fca00078ec0ff */
[----:B------:R-:W-:-:S04]  /*0100*/  IMAD.IADD R3, R0, 0x1, -R3 ;  /* 0x0000000100037824 */ /* 0x000fc800078e0a03 */
[----:B--2---:R-:W-:-:S06]  /*0110*/  IMAD.WIDE R4, R3, 0x4, R4 ;  /* 0x0000000403047825 */ /* 0x004fcc00078e0204 */
[----:B------:R-:W2:Y:S01]  /*0120*/  LDG.E.EL.128 R4, desc[UR4][R4.64] ;  /* 0x0000000404047981 */ /* 0x000ea2000c2e1d00 */
[----:B----4-:R-:W-:-:S04]  /*0130*/  IMAD.WIDE R16, R3, 0x4, R16 ;  /* 0x0000000403107825 */ /* 0x010fc800078e0210 */
[----:B-----5:R-:W-:-:S05]  /*0140*/  IMAD.WIDE R22, R0, 0x4, R22 ;  /* 0x0000000400167825 */ /* 0x020fca00078e0216 */
[----:B------:R-:W3:Y:S01]  /*0150*/  LDG.E.128 R12, desc[UR4][R22.64+0x800] ;  /* 0x00080004160c7981 */ /* 0x000ee2000c1e1d00 */
[----:B0-----:R-:W-:-:S04]  /*0160*/  IMAD.WIDE R20, R3, 0x4, R20 ;  /* 0x0000000403147825 */ /* 0x001fc800078e0214 */
[----:B-1----:R-:W-:-:S04]  /*0170*/  IMAD.WIDE R24, R3, 0x4, R24 ;  /* 0x0000000403187825 */ /* 0x002fc800078e0218 */
[----:B--2---:R-:W-:Y:S01]  /*0180*/  FADD R6, R6, 9.9999997473787516356e-06 ;  /* 0x3727c5ac06067421 */ /* 0x004fe20000000000 */
[----:B------:R-:W-:Y:S01]  /*0190*/  FADD R8, R5, 9.9999997473787516356e-06 ;  /* 0x3727c5ac05087421 */ /* 0x000fe20000000000 */
[----:B------:R-:W-:Y:S02]  /*01a0*/  FADD R2, R4, 9.9999997473787516356e-06 ;  /* 0x3727c5ac04027421 */ /* 0x000fe40000000000 */
[----:B------:R-:W0:Y:S08]  /*01b0*/  MUFU.SQRT R27, R6 ;  /* 0x00000006001b7308 */ /* 0x000e300000002000 */
[----:B------:R1:W2:Y:S01]  /*01c0*/  MUFU.SQRT R26, R8 ;  /* 0x00000008001a7308 */ /* 0x0002a20000002000 */
[----:B0-----:R-:W-:-:S07]  /*01d0*/  FSETP.GT.AND P2, PT, R27, 8.50705917302346158658e+37, PT ;  /* 0x7e8000001b00780b */ /* 0x001fce0003f44000 */
[----:B------:R0:W4:Y:S01]  /*01e0*/  MUFU.SQRT R18, R2 ;  /* 0x0000000200127308 */ /* 0x0001220000002000 */
[C---:B------:R-:W-:Y:S01]  /*01f0*/  FSETP.GEU.AND P5, PT, R27.reuse, 1.175494350822287508e-38, PT ;  /* 0x008000001b00780b */ /* 0x040fe20003fae000 */
[----:B-1----:R-:W5:Y:S01]  /*0200*/  LDG.E.128 R8, desc[UR4][R22.64] ;  /* 0x0000000416087981 */ /* 0x002f62000c1e1d00 */
[C---:B--2---:R-:W-:Y:S02]  /*0210*/  FSETP.GT.AND P1, PT, R26.reuse, 8.50705917302346158658e+37, PT ;  /* 0x7e8000001a00780b */ /* 0x044fe40003f24000 */
[----:B------:R-:W-:Y:S01]  /*0220*/  FSETP.GEU.AND P4, PT, R26, 1.175494350822287508e-38, PT ;  /* 0x008000001a00780b */ /* 0x000fe20003f8e000 */
[----:B0-----:R-:W-:Y:S02]  /*0230*/  IMAD.MOV.U32 R2, RZ, RZ, 0x3e800000 ;  /* 0x3e800000ff027424 */ /* 0x001fe400078e00ff */
[----:B------:R-:W-:Y:S01]  /*0240*/  @P2 FMUL R27, R27, 0.25 ;  /* 0x3e8000001b1b2820 */ /* 0x000fe20000400000 */
[----:B------:R-:W2:Y:S01]  /*0250*/  LDG.E.EL.128 R20, desc[UR4][R20.64] ;  /* 0x0000000414147981 */ /* 0x000ea2000c2e1d00 */
[----:B----4-:R-:W-:-:S04]  /*0260*/  FSETP.GT.AND P0, PT, R18, 8.50705917302346158658e+37, PT ;  /* 0x7e8000001200780b */ /* 0x010fc80003f04000 */
[----:B------:R-:W-:Y:S01]  /*0270*/  @!P5 FMUL R27, R27, 16777216 ;  /* 0x4b8000001b1bd820 */ /* 0x000fe20000400000 */
[----:B------:R-:W-:Y:S01]  /*0280*/  FSETP.GEU.AND P3, PT, R18, 1.175494350822287508e-38, PT ;  /* 0x008000001200780b */ /* 0x000fe20003f6e000 */
[----:B------:R-:W-:Y:S02]  /*0290*/  @P1 FMUL R26, R26, 0.25 ;  /* 0x3e8000001a1a1820 */ /* 0x000fe40000400000 */
[----:B------:R-:W0:Y:S02]  /*02a0*/  MUFU.RCP R5, R27 ;  /* 0x0000001b00057308 */ /* 0x000e240000001000 */
[----:B------:R-:W-:-:S03]  /*02b0*/  @!P4 FMUL R26, R26, 16777216 ;  /* 0x4b8000001a1ac820 */ /* 0x000fc60000400000 */
[----:B------:R-:W-:-:S03]  /*02c0*/  @P0 FMUL R18, R18, 0.25 ;  /* 0x3e80000012120820 */ /* 0x000fc60000400000 */
[----:B------:R1:W-:Y:S02]  /*02d0*/  MUFU.RCP R4, R26 ;  /* 0x0000001a00047308 */ /* 0x0003e40000001000 */
[----:B------:R-:W-:-:S06]  /*02e0*/  @!P3 FMUL R18, R18, 16777216 ;  /* 0x4b8000001212b820 */ /* 0x000fcc0000400000 */
[----:B------:R4:W3:Y:S01]  /*02f0*/  MUFU.RCP R6, R18 ;  /* 0x0000001200067308 */ /* 0x0008e20000001000 */
[----:B-1----:R-:W-:-:S05]  /*0300*/  FSEL R26, R2, 1, P2 ;  /* 0x3f800000021a7808 */ /* 0x002fca0001000000 */
[----:B------:R-:W-:Y:S01]  /*0310*/  @!P5 FMUL R26, R26, 16777216 ;  /* 0x4b8000001a1ad820 */ /* 0x000fe20000400000 */
[----:B----4-:R-:W5:Y:S03]  /*0320*/  LDG.E.EL.128 R16, desc[UR4][R16.64] ;  /* 0x0000000410107981 */ /* 0x010f66000c2e1d00 */
[----:B0-----:R-:W-:Y:S02]  /*0330*/  FMUL R5, R5, R26 ;  /* 0x0000001a05057220 */ /* 0x001fe40000400000 */
[----:B------:R-:W2:Y:S01]  /*0340*/  LDG.E.EL.128 R24, desc[UR4][R24.64] ;  /* 0x0000000418187981 */ /* 0x000ea2000c2e1d00 */
[----:B------:R-:W-:Y:S01]  /*0350*/  FSEL R3, R2, 1, P0 ;  /* 0x3f80000002037808 */ /* 0x000fe20000000000 */
[----:B------:R-:W-:-:S04]  /*0360*/  FADD R7, R7, 9.9999997473787516356e-06 ;  /* 0x3727c5ac07077421 */ /* 0x000fc80000000000 */
[----:B------:R-:W-:-:S04]  /*0370*/  @!P3 FMUL R3, R3, 16777216 ;  /* 0x4b8000000303b820 */ /* 0x000fc80000400000 */
[----:B---3--:R-:W-:Y:S02]  /*0380*/  FMUL R3, R6, R3 ;  /* 0x0000000306037220 */ /* 0x008fe40000400000 */
[----:B------:R-:W0:Y:S01]  /*0390*/  MUFU.SQRT R6, R7 ;  /* 0x0000000700067308 */ /* 0x000e220000002000 */
[----:B------:R-:W-:Y:S02]  /*03a0*/  FSEL R29, R2, 1, P1 ;  /* 0x3f800000021d7808 */ /* 0x000fe40000800000 */
[C---:B0-----:R-:W-:Y:S02]  /*03b0*/  FSETP.GT.AND P0, PT, R6.reuse, 8.50705917302346158658e+37, PT ;  /* 0x7e8000000600780b */ /* 0x041fe40003f04000 */
[----:B------:R-:W-:-:S11]  /*03c0*/  FSETP.GEU.AND P1, PT, R6, 1.175494350822287508e-38, PT ;  /* 0x008000000600780b */ /* 0x000fd60003f2e000 */
[----:B------:R-:W-:-:S04]  /*03d0*/  @P0 FMUL R6, R6, 0.25 ;  /* 0x3e80000006060820 */ /* 0x000fc80000400000 */
[----:B------:R-:W-:Y:S01]  /*03e0*/  @!P1 FMUL R6, R6, 16777216 ;  /* 0x4b80000006069820 */ /* 0x000fe20000400000 */
[----:B------:R-:W-:-:S05]  /*03f0*/  @!P4 FMUL R29, R29, 16777216 ;  /* 0x4b8000001d1dc820 */ /* 0x000fca0000400000 */
[----:B------:R-:W0:Y:S01]  /*0400*/  MUFU.RCP R6, R6 ;  /* 0x0000000600067308 */ /* 0x000e220000001000 */
[----:B------:R-:W-:Y:S01]  /*0410*/  FMUL R4, R4, R29 ;  /* 0x0000001d04047220 */ /* 0x000fe20000400000 */
[----:B------:R-:W-:-:S05]  /*0420*/  FSEL R29, R2, 1, P0 ;  /* 0x3f800000021d7808 */ /* 0x000fca0000000000 */
[----:B------:R-:W-:-:S04]  /*0430*/  @!P1 FMUL R29, R29, 16777216 ;  /* 0x4b8000001d1d9820 */ /* 0x000fc80000400000 */
[----:B0-----:R-:W-:Y:S01]  /*0440*/  FMUL R2, R6, R29 ;  /* 0x0000001d06027220 */ /* 0x001fe20000400000 */
[--C-:B-----5:R-:W-:Y:S01]  /*0450*/  FADD R11, R11, -R19.reuse ;  /* 0x800000130b0b7221 */ /* 0x120fe20000000000 */
[----:B------:R-:W-:Y:S01]  /*0460*/  FADD R15, R15, -R19 ;  /* 0x800000130f0f7221 */ /* 0x000fe20000000000 */
[----:B------:R-:W-:Y:S01]  /*0470*/  FADD R8, R8, -R16 ;  /* 0x8000001008087221 */ /* 0x000fe20000000000 */
[----:B------:R-:W-:Y:S01]  /*0480*/  FADD R10, R10, -R18 ;  /* 0x800000120a0a7221 */ /* 0x000fe20000000000 */
[----:B------:R-:W-:Y:S01]  /*0490*/  FADD R12, R12, -R16 ;  /* 0x800000100c0c7221 */ /* 0x000fe20000000000 */
[----:B------:R-:W-:Y:S01]  /*04a0*/  FADD R14, R14, -R18 ;  /* 0x800000120e0e7221 */ /* 0x000fe20000000000 */
[C---:B------:R-:W-:Y:S01]  /*04b0*/  FMUL R6, R2.reuse, R11 ;  /* 0x0000000b02067220 */ /* 0x040fe20000400000 */
[----:B------:R-:W-:Y:S01]  /*04c0*/  FMUL R2, R2, R15 ;  /* 0x0000000f02027220 */ /* 0x000fe20000400000 */
[----:B------:R-:W-:Y:S01]  /*04d0*/  FMUL R7, R5, R10 ;  /* 0x0000000a05077220 */ /* 0x000fe20000400000 */
[----:B------:R-:W-:Y:S01]  /*04e0*/  FMUL R11, R3, R8 ;  /* 0x00000008030b7220 */ /* 0x000fe20000400000 */
[--C-:B------:R-:W-:Y:S01]  /*04f0*/  FADD R9, R9, -R17.reuse ;  /* 0x8000001109097221 */ /* 0x100fe20000000000 */
[----:B------:R-:W-:Y:S01]  /*0500*/  FMUL R5, R5, R14 ;  /* 0x0000000e05057220 */ /* 0x000fe20000400000 */
[----:B------:R-:W-:Y:S01]  /*0510*/  FMUL R3, R3, R12 ;  /* 0x0000000c03037220 */ /* 0x000fe20000400000 */
[----:B------:R-:W-:Y:S01]  /*0520*/  FADD R13, R13, -R17 ;  /* 0x800000110d0d7221 */ /* 0x000fe20000000000 */
[----:B--2---:R-:W-:Y:S01]  /*0530*/  FFMA R12, R23, R2, R27 ;  /* 0x00000002170c7223 */ /* 0x004fe2000000001b */
[----:B------:R-:W-:Y:S01]  /*0540*/  FMUL R10, R4, R9 ;  /* 0x00000009040a7220 */ /* 0x000fe20000400000 */
[----:B------:R-:W-:Y:S01]  /*0550*/  FFMA R5, R22, R5, R26 ;  /* 0x0000000516057223 */ /* 0x000fe2000000001a */
[----:B------:R-:W-:-:S02]  /*0560*/  FMUL R4, R4, R13 ;  /* 0x0000000d04047220 */ /* 0x000fc40000400000 */
[----:B------:R-:W-:Y:S01]  /*0570*/  FSETP.GTU.AND P2, PT, R12, RZ, PT ;  /* 0x000000ff0c00720b */ /* 0x000fe20003f4c000 */
[C-C-:B------:R-:W-:Y:S01]  /*0580*/  FFMA R9, R21.reuse, R10, R25.reuse ;  /* 0x0000000a15097223 */ /* 0x140fe20000000019 */
[----:B------:R-:W-:Y:S01]  /*0590*/  FFMA R4, R21, R4, R25 ;  /* 0x0000000415047223 */ /* 0x000fe20000000019 */
[----:B------:R-:W-:Y:S01]  /*05a0*/  FFMA R10, R22, R7, R26 ;  /* 0x00000007160a7223 */ /* 0x000fe2000000001a */
[----:B------:R-:W-:Y:S01]  /*05b0*/  FSETP.GTU.AND P5, PT, R5, RZ, PT ;  /* 0x000000ff0500720b */ /* 0x000fe20003fac000 */
[--C-:B------:R-:W-:Y:S01]  /*05c0*/  FFMA R8, R20, R11, R24.reuse ;  /* 0x0000000b14087223 */ /* 0x100fe20000000018 */
[----:B------:R-:W-:Y:S01]  /*05d0*/  FSEL R7, R12, RZ, P2 ;  /* 0x000000ff0c077208 */ /* 0x000fe20001000000 */
[----:B------:R-:W-:Y:S01]  /*05e0*/  FFMA R11, R23, R6, R27 ;  /* 0x00000006170b7223 */ /* 0x000fe2000000001b */
[----:B------:R-:W-:Y:S01]  /*05f0*/  FFMA R20, R20, R3, R24 ;  /* 0x0000000314147223 */ /* 0x000fe20000000018 */
[----:B------:R-:W-:Y:S01]  /*0600*/  FSEL R6, R5, RZ, P5 ;  /* 0x000000ff05067208 */ /* 0x000fe20002800000 */
[----:B------:R-:W0:Y:S01]  /*0610*/  LDC.64 R2, c[0x0][0x238] ;  /* 0x00008e00ff027b82 */ /* 0x000e220000000a00 */
[----:B------:R-:W-:-:S02]  /*0620*/  FSETP.GTU.AND P0, PT, R4, RZ, PT ;  /* 0x000000ff0400720b */ /* 0x000fc40003f0c000 */
[----:B------:R-:W-:Y:S02]  /*0630*/  FSETP.GEU.AND P5, PT, R7, 6, PT ;  /* 0x40c000000700780b */ /* 0x000fe40003fae000 */
[----:B------:R-:W-:Y:S02]  /*0640*/  FSETP.GTU.AND P6, PT, R20, RZ, PT ;  /* 0x000000ff1400720b */ /* 0x000fe40003fcc000 */
[----:B------:R-:W-:Y:S02]  /*0650*/  FSETP.GTU.AND P1, PT, R11, RZ, PT ;  /* 0x000000ff0b00720b */ /* 0x000fe40003f2c000 */
[----:B------:R-:W-:Y:S02]  /*0660*/  FSEL R5, R4, RZ, P0 ;  /* 0x000000ff04057208 */ /* 0x000fe40000000000 */
[----:B------:R-:W-:Y:S02]  /*0670*/  FSETP.GEU.AND P0, PT, R6, 6, PT ;  /* 0x40c000000600780b */ /* 0x000fe40003f0e000 */
[----:B------:R-:W-:-:S02]  /*0680*/  FSETP.GTU.AND P4, PT, R10, RZ, PT ;  /* 0x000000ff0a00720b */ /* 0x000fc40003f8c000 */
[----:B------:R-:W-:Y:S02]  /*0690*/  FSEL R4, R20, RZ, P6 ;  /* 0x000000ff14047208 */ /* 0x000fe40003000000 */
[----:B------:R-:W-:Y:S02]  /*06a0*/  FSEL R11, R11, RZ, P1 ;  /* 0x000000ff0b0b7208 */ /* 0x000fe40000800000 */
[----:B------:R-:W-:Y:S02]  /*06b0*/  FSETP.GTU.AND P2, PT, R9, RZ, PT ;  /* 0x000000ff0900720b */ /* 0x000fe40003f4c000 */
[----:B------:R-:W-:Y:S02]  /*06c0*/  FSETP.GTU.AND P3, PT, R8, RZ, PT ;  /* 0x000000ff0800720b */ /* 0x000fe40003f6c000 */
[----:B------:R-:W-:Y:S02]  /*06d0*/  FSETP.GEU.AND P1, PT, R5, 6, PT ;  /* 0x40c000000500780b */ /* 0x000fe40003f2e000 */
[----:B------:R-:W-:-:S02]  /*06e0*/  FSETP.NAN.AND P6, PT, R7, R7, PT ;  /* 0x000000070700720b */ /* 0x000fc40003fc8000 */
[----:B------:R-:W-:Y:S02]  /*06f0*/  FSEL R10, R10, RZ, P4 ;  /* 0x000000ff0a0a7208 */ /* 0x000fe40002000000 */
[----:B------:R-:W-:Y:S02]  /*0700*/  FSEL R9, R9, RZ, P2 ;  /* 0x000000ff09097208 */ /* 0x000fe40001000000 */
[----:B------:R-:W-:Y:S02]  /*0710*/  FSEL R8, R8, RZ, P3 ;  /* 0x000000ff08087208 */ /* 0x000fe40001800000 */
[----:B------:R-:W-:Y:S02]  /*0720*/  @P5 SEL R7, R7, 0x40c00000, P6 ;  /* 0x40c0000007075807 */ /* 0x000fe40003000000 */
[----:B------:R-:W-:Y:S02]  /*0730*/  FSETP.NAN.AND P2, PT, R6, R6, PT ;  /* 0x000000060600720b */ /* 0x000fe40003f48000 */
[----:B------:R-:W-:-:S02]  /*0740*/  FSETP.GEU.AND P3, PT, R11, 6, PT ;  /* 0x40c000000b00780b */ /* 0x000fc40003f6e000 */
[----:B------:R-:W-:Y:S02]  /*0750*/  FSETP.GEU.AND P6, PT, R10, 6, PT ;  /* 0x40c000000a00780b */ /* 0x000fe40003fce000 */
[----:B------:R-:W-:Y:S02]  /*0760*/  FSETP.NAN.AND P4, PT, R5, R5, PT ;  /* 0x000000050500720b */ /* 0x000fe40003f88000 */
[----:B------:R-:W-:Y:S02]  /*0770*/  @P0 SEL R6, R6, 0x40c00000, P2 ;  /* 0x40c0000006060807 */ /* 0x000fe40001000000 */
[----:B------:R-:W-:Y:S02]  /*0780*/  FSETP.GEU.AND P5, PT, R4, 6, PT ;  /* 0x40c000000400780b */ /* 0x000fe40003fae000 */
[----:B------:R-:W-:Y:S02]  /*0790*/  FSETP.GEU.AND P0, PT, R9, 6, PT ;  /* 0x40c000000900780b */ /* 0x000fe40003f0e000 */
[----:B------:R-:W-:-:S02]  /*07a0*/  FSETP.GEU.AND P2, PT, R8, 6, PT ;  /* 0x40c000000800780b */ /* 0x000fc40003f4e000 */
[----:B------:R-:W-:Y:S02]  /*07b0*/  @P1 SEL R5, R5, 0x40c00000, P4 ;  /* 0x40c0000005051807 */ /* 0x000fe40002000000 */
[C---:B------:R-:W-:Y:S02]  /*07c0*/  FSETP.NAN.AND P4, PT, R11.reuse, R11, PT ;  /* 0x0000000b0b00720b */ /* 0x040fe40003f88000 */
[C---:B------:R-:W-:Y:S02]  /*07d0*/  FSETP.NAN.AND P1, PT, R10.reuse, R10, PT ;  /* 0x0000000a0a00720b */ /* 0x040fe40003f28000 */
[----:B------:R-:W-:Y:S02]  /*07e0*/  @P3 SEL R11, R11, 0x40c00000, P4 ;  /* 0x40c000000b0b3807 */ /* 0x000fe40002000000 */
[----:B------:R-:W-:Y:S02]  /*07f0*/  @P6 SEL R10, R10, 0x40c00000, P1 ;  /* 0x40c000000a0a6807 */ /* 0x000fe40000800000 */
[----:B------:R-:W-:-:S02]  /*0800*/  FSETP.NAN.AND P4, PT, R9, R9, PT ;  /* 0x000000090900720b */ /* 0x000fc40003f88000 */
[----:B------:R-:W-:Y:S02]  /*0810*/  FSETP.NAN.AND P3, PT, R8, R8, PT ;  /* 0x000000080800720b */ /* 0x000fe40003f68000 */
[----:B------:R-:W-:Y:S01]  /*0820*/  FSETP.NAN.AND P1, PT, R4, R4, PT ;  /* 0x000000040400720b */ /* 0x000fe20003f28000 */
[----:B0-----:R-:W-:Y:S01]  /*0830*/  IMAD.WIDE R2, R0, 0x4, R2 ;  /* 0x0000000400027825 */ /* 0x001fe200078e0202 */
[----:B------:R-:W-:Y:S02]  /*0840*/  @P0 SEL R9, R9, 0x40c00000, P4 ;  /* 0x40c0000009090807 */ /* 0x000fe40002000000 */
[----:B------:R-:W-:Y:S02]  /*0850*/  @P2 SEL R8, R8, 0x40c00000, P3 ;  /* 0x40c0000008082807 */ /* 0x000fe40001800000 */
[----:B------:R-:W-:-:S03]  /*0860*/  @P5 SEL R4, R4, 0x40c00000, P1 ;  /* 0x40c0000004045807 */ /* 0x000fc60000800000 */
[----:B------:R-:W-:Y:S04]  /*0870*/  STG.E.128 desc[UR4][R2.64], R8 ;  /* 0x0000000802007986 */ /* 0x000fe8000c101d04 */
[----:B------:R-:W-:Y:S01]  /*0880*/  STG.E.128 desc[UR4][R2.64+0x800], R4 ;  /* 0x0008000402007986 */ /* 0x000fe2000c101d04 */
[----:B------:R-:W-:Y:S05]  /*0890*/  EXIT ;  /* 0x000000000000794d */ /* 0x000fea0003800000 */
.L_x_0:
[----:B------:R-:W-:-:S00]  /*08a0*/  BRA `(.L_x_0) ;  /* 0xfffffffc00fc7947 */ /* 0x000fc0000383ffff */
[----:B------:R-:W-:-:S00]  /*08b0*/  NOP ;  /* 0x0000000000007918 */ /* 0x000fc00000000000 */
        /* <DEDUP_REMOVED lines=12> */
.L_x_1:


//--------------------- .nv.global.init           --------------------------
	.section	.nv.global.init,"aw",@progbits
.nv.global.init:
	.type		_$_str,@object
	.size		_$_str,(_$_str_$_2 - _$_str)
_$_str:
        /*0000*/ 	.byte	0x5f, 0x5f, 0x43, 0x55, 0x44, 0x41, 0x5f, 0x46, 0x54, 0x5a, 0x00
	.type		_$_str_$_2,@object
	.size		_$_str_$_2,(.L_1 - _$_str_$_2)
_$_str_$_2:
        /*000b*/ 	.byte	0x5f, 0x5f, 0x43, 0x55, 0x44, 0x41, 0x5f, 0x50, 0x52, 0x45, 0x43, 0x5f, 0x53, 0x51, 0x52, 0x54
        /*001b*/ 	.byte	0x00
.L_1:


//--------------------- .nv.constant0.triton_poi_fused__native_batch_norm_legit_no_training_hardtanh_2 --------------------------
	.section	.nv.constant0.triton_poi_fused__native_batch_norm_legit_no_training_hardtanh_2,"a",@progbits
	.sectionflags	@""
	.align	4
.nv.constant0.triton_poi_fused__native_batch_norm_legit_no_training_hardtanh_2:
	.zero		580
